//
// Generated by NVIDIA NVVM Compiler
//
// Compiler Build ID: CL-36424714
// Cuda compilation tools, release 13.0, V13.0.88
// Based on NVVM 20.0.0
//

.version 9.0
.target sm_100
.address_size 64

	// .globl	_Z4reluPfi

.visible .entry _Z4reluPfi(
	.param .u64 .ptr .align 1 _Z4reluPfi_param_0,
	.param .u32 _Z4reluPfi_param_1
)
{
	.reg .pred 	%p<2>;
	.reg .b32 	%r<12>;
	.reg .b32 	%f<3>;
	.reg .b64 	%rd<5>;

	ld.param.u64 	%rd1, [_Z4reluPfi_param_0];
	ld.param.u32 	%r3, [_Z4reluPfi_param_1];
	mov.u32 	%r4, %ctaid.y;
	mov.u32 	%r5, %ntid.y;
	mov.u32 	%r6, %tid.y;
	mad.lo.s32 	%r1, %r4, %r5, %r6;
	mov.u32 	%r7, %ctaid.x;
	mov.u32 	%r8, %ntid.x;
	mov.u32 	%r9, %tid.x;
	mad.lo.s32 	%r2, %r7, %r8, %r9;
	max.s32 	%r10, %r1, %r2;
	setp.ge.s32 	%p1, %r10, %r3;
	@%p1 bra 	$L__BB0_2;
	cvta.to.global.u64 	%rd2, %rd1;
	mad.lo.s32 	%r11, %r3, %r1, %r2;
	mul.wide.s32 	%rd3, %r11, 4;
	add.s64 	%rd4, %rd2, %rd3;
	ld.global.f32 	%f1, [%rd4];
	max.f32 	%f2, %f1, 0f00000000;
	st.global.f32 	[%rd4], %f2;
$L__BB0_2:
	ret;

}


// ===== COMPILED SASS (sm_100) =====

	.target	sm_100

	.elftype	@"ET_EXEC"


//--------------------- .note.nv.tkinfo           --------------------------
	.section	.note.nv.tkinfo,"",@"SHT_NOTE"
	.sectionflags	@"SHF_NOTE_NV_TKINFO"
	.tkinfo
        /*0018*/ 	.word	0x00000002
        /*0030*/ 	.string	""
        /*0030*/ 	.string	"ptxas"
        /*0030*/ 	.string	"Cuda compilation tools, release 13.0, V13.0.88"
        /*0030*/ 	.string	"Build cuda_13.0.r13.0/compiler.36424714_0"
        /*0030*/ 	.string	"-arch sm_100 -m 64 "



//--------------------- .note.nv.cuinfo           --------------------------
	.section	.note.nv.cuinfo,"",@"SHT_NOTE"
	.sectionflags	@"SHF_NOTE_NV_CUINFO"
        /*0018*/ 	.short	0x0002
        /*001a*/ 	.short	0x0064
        /*001c*/ 	.short	0x0082
	.zero		2


//--------------------- .nv.info                  --------------------------
	.section	.nv.info,"",@"SHT_CUDA_INFO"
	.align	4


	//----- nvinfo : EIATTR_REGCOUNT
	.align		4
        /*0000*/ 	.byte	0x04, 0x2f
        /*0002*/ 	.short	(.L_1 - .L_0)
	.align		4
.L_0:
        /*0004*/ 	.word	index@(_Z4reluPfi)
        /*0008*/ 	.word	0x00000008


	//----- nvinfo : EIATTR_FRAME_SIZE
	.align		4
.L_1:
        /*000c*/ 	.byte	0x04, 0x11
        /*000e*/ 	.short	(.L_3 - .L_2)
	.align		4
.L_2:
        /*0010*/ 	.word	index@(_Z4reluPfi)
        /*0014*/ 	.word	0x00000000


	//----- nvinfo : EIATTR_MIN_STACK_SIZE
	.align		4
.L_3:
        /*0018*/ 	.byte	0x04, 0x12
        /*001a*/ 	.short	(.L_5 - .L_4)
	.align		4
.L_4:
        /*001c*/ 	.word	index@(_Z4reluPfi)
        /*0020*/ 	.word	0x00000000
.L_5:


//--------------------- .nv.compat                --------------------------
	.section	.nv.compat,"",@"SHT_CUDA_COMPAT_INFO"
	.align	4
        /*0000*/ 	.byte	0x02, 0x09, 0x00, 0x00, 0x02, 0x02, 0x01, 0x00, 0x02, 0x05, 0x05, 0x00, 0x03, 0x07, 0x01, 0x01
        /*0010*/ 	.byte	0x02, 0x03, 0x00, 0x00, 0x02, 0x06, 0x01, 0x00, 0x04, 0x0b, 0x08, 0x00, 0x09, 0x00, 0x00, 0x00
        /*0020*/ 	.byte	0x00, 0x00, 0x00, 0x00


//--------------------- .nv.info._Z4reluPfi       --------------------------
	.section	.nv.info._Z4reluPfi,"",@"SHT_CUDA_INFO"
	.sectionflags	@""
	.align	4


	//----- nvinfo : EIATTR_CUDA_API_VERSION
	.align		4
        /*0000*/ 	.byte	0x04, 0x37
        /*0002*/ 	.short	(.L_7 - .L_6)
.L_6:
        /*0004*/ 	.word	0x00000082


	//----- nvinfo : EIATTR_KPARAM_INFO
	.align		4
.L_7:
        /*0008*/ 	.byte	0x04, 0x17
        /*000a*/ 	.short	(.L_9 - .L_8)
.L_8:
        /*000c*/ 	.word	0x00000000
        /*0010*/ 	.short	0x0001
        /*0012*/ 	.short	0x0008
        /*0014*/ 	.byte	0x00, 0xf0, 0x11, 0x00


	//----- nvinfo : EIATTR_KPARAM_INFO
	.align		4
.L_9:
        /*0018*/ 	.byte	0x04, 0x17
        /*001a*/ 	.short	(.L_11 - .L_10)
.L_10:
        /*001c*/ 	.word	0x00000000
        /*0020*/ 	.short	0x0000
        /*0022*/ 	.short	0x0000
        /*0024*/ 	.byte	0x00, 0xf5, 0x21, 0x00


	//----- nvinfo : EIATTR_SPARSE_MMA_MASK
	.align		4
.L_11:
        /*0028*/ 	.byte	0x03, 0x50
        /*002a*/ 	.short	0x0000


	//----- nvinfo : EIATTR_MAXREG_COUNT
	.align		4
        /*002c*/ 	.byte	0x03, 0x1b
        /*002e*/ 	.short	0x00ff


	//----- nvinfo : EIATTR_MERCURY_ISA_VERSION
	.align		4
        /*0030*/ 	.byte	0x03, 0x5f
        /*0032*/ 	.short	0x0101


	//----- nvinfo : EIATTR_VRC_CTA_INIT_COUNT
	.align		4
        /*0034*/ 	.byte	0x02, 0x4a
	.zero		1
	.zero		1


	//----- nvinfo : EIATTR_EXIT_INSTR_OFFSETS
	.align		4
        /*0038*/ 	.byte	0x04, 0x1c
        /*003a*/ 	.short	(.L_13 - .L_12)


	//   ....[0]....
.L_12:
        /*003c*/ 	.word	0x000000c0


	//   ....[1]....
        /*0040*/ 	.word	0x00000140


	//----- nvinfo : EIATTR_CBANK_PARAM_SIZE
	.align		4
.L_13:
        /*0044*/ 	.byte	0x03, 0x19
        /*0046*/ 	.short	0x000c


	//----- nvinfo : EIATTR_PARAM_CBANK
	.align		4
        /*0048*/ 	.byte	0x04, 0x0a
        /*004a*/ 	.short	(.L_15 - .L_14)
	.align		4
.L_14:
        /*004c*/ 	.word	index@(.nv.constant0._Z4reluPfi)
        /*0050*/ 	.short	0x0380
        /*0052*/ 	.short	0x000c


	//----- nvinfo : EIATTR_SW_WAR
	.align		4
.L_15:
        /*0054*/ 	.byte	0x04, 0x36
        /*0056*/ 	.short	(.L_17 - .L_16)
.L_16:
        /*0058*/ 	.word	0x00000008
.L_17:


//--------------------- .nv.callgraph             --------------------------
	.section	.nv.callgraph,"",@"SHT_CUDA_CALLGRAPH"
	.align	4
	.sectionentsize	8
	.align		4
        /*0000*/ 	.word	0x00000000
	.align		4
        /*0004*/ 	.word	0xffffffff
	.align		4
        /*0008*/ 	.word	0x00000000
	.align		4
        /*000c*/ 	.word	0xfffffffe
	.align		4
        /*0010*/ 	.word	0x00000000
	.align		4
        /*0014*/ 	.word	0xfffffffd
	.align		4
        /*0018*/ 	.word	0x00000000
	.align		4
        /*001c*/ 	.word	0xfffffffc


//--------------------- .text._Z4reluPfi          --------------------------
	.section	.text._Z4reluPfi,"ax",@progbits
	.align	128
        .global         _Z4reluPfi
        .type           _Z4reluPfi,@function
        .size           _Z4reluPfi,(.L_x_1 - _Z4reluPfi)
        .other          _Z4reluPfi,@"STO_CUDA_ENTRY STV_DEFAULT"
_Z4reluPfi:
.text._Z4reluPfi:
[----:B------:R-:W-:Y:S01]  /*0000*/  LDC R1, c[0x0][0x37c] ;  /* 0x0000df00ff017b82 */ /* 0x000fe20000000800 */
[----:B------:R-:W0:Y:S07]  /*0010*/  S2R R3, SR_TID.Y ;  /* 0x0000000000037919 */ /* 0x000e2e0000002200 */
[----:B------:R-:W0:Y:S01]  /*0020*/  LDC R0, c[0x0][0x364] ;  /* 0x0000d900ff007b82 */ /* 0x000e220000000800 */
[----:B------:R-:W1:Y:S01]  /*0030*/  LDCU UR6, c[0x0][0x388] ;  /* 0x00007100ff0677ac */ /* 0x000e620008000800 */
[----:B------:R-:W2:Y:S06]  /*0040*/  S2R R2, SR_TID.X ;  /* 0x0000000000027919 */ /* 0x000eac0000002100 */
[----:B------:R-:W0:Y:S08]  /*0050*/  S2UR UR4, SR_CTAID.Y ;  /* 0x00000000000479c3 */ /* 0x000e300000002600 */
[----:B------:R-:W2:Y:S08]  /*0060*/  S2UR UR5, SR_CTAID.X ;  /* 0x00000000000579c3 */ /* 0x000eb00000002500 */
[----:B------:R-:W2:Y:S01]  /*0070*/  LDC R5, c[0x0][0x360] ;  /* 0x0000d800ff057b82 */ /* 0x000ea20000000800 */
[----:B0-----:R-:W-:-:S02]  /*0080*/  IMAD R0, R0, UR4, R3 ;  /* 0x0000000400007c24 */ /* 0x001fc4000f8e0203 */
[----:B--2---:R-:W-:-:S05]  /*0090*/  IMAD R5, R5, UR5, R2 ;  /* 0x0000000505057c24 */ /* 0x004fca000f8e0202 */
[----:B------:R-:W-:-:S04]  /*00a0*/  VIMNMX R2, PT, PT, R0, R5, !PT ;  /* 0x0000000500027248 */ /* 0x000fc80007fe0100 */
[----:B-1----:R-:W-:-:S13]  /*00b0*/  ISETP.GE.AND P0, PT, R2, UR6, PT ;  /* 0x0000000602007c0c */ /* 0x002fda000bf06270 */
[----:B------:R-:W-:Y:S05]  /*00c0*/  @P0 EXIT ;  /* 0x000000000000094d */ /* 0x000fea0003800000 */
[----:B------:R-:W0:Y:S01]  /*00d0*/  LDC.64 R2, c[0x0][0x380] ;  /* 0x0000e000ff027b82 */ /* 0x000e220000000a00 */
[----:B------:R-:W1:Y:S01]  /*00e0*/  LDCU.64 UR4, c[0x0][0x358] ;  /* 0x00006b00ff0477ac */ /* 0x000e620008000a00 */
[----:B------:R-:W-:-:S04]  /*00f0*/  IMAD R5, R0, UR6, R5 ;  /* 0x0000000600057c24 */ /* 0x000fc8000f8e0205 */
[----:B0-----:R-:W-:-:S05]  /*0100*/  IMAD.WIDE R2, R5, 0x4, R2 ;  /* 0x0000000405027825 */ /* 0x001fca00078e0202 */
[----:B-1----:R-:W2:Y:S02]  /*0110*/  LDG.E R0, desc[UR4][R2.64] ;  /* 0x0000000402007981 */ /* 0x002ea4000c1e1900 */
[----:B--2---:R-:W-:-:S05]  /*0120*/  FMNMX R5, RZ, R0, !PT ;  /* 0x00000000ff057209 */ /* 0x004fca0007800000 */
[----:B------:R-:W-:Y:S01]  /*0130*/  STG.E desc[UR4][R2.64], R5 ;  /* 0x0000000502007986 */ /* 0x000fe2000c101904 */
[----:B------:R-:W-:Y:S05]  /*0140*/  EXIT ;  /* 0x000000000000794d */ /* 0x000fea0003800000 */
.L_x_0:
[----:B------:R-:W-:-:S00]  /*0150*/  BRA `(.L_x_0) ;  /* 0xfffffffc00fc7947 */ /* 0x000fc0000383ffff */
[----:B------:R-:W-:-:S00]  /*0160*/  NOP ;  /* 0x0000000000007918 */ /* 0x000fc00000000000 */
        /* <DEDUP_REMOVED lines=9> */
.L_x_1:


//--------------------- .nv.shared.reserved.0     --------------------------
	.section	.nv.shared.reserved.0,"aw",@nobits
	.weak		__nv_reservedSMEM_offset_0_alias
	.size		__nv_reservedSMEM_offset_0_alias, 0, 64
	.other		__nv_reservedSMEM_offset_0_alias,@"STO_CUDA_RESERVED_SHARED STV_DEFAULT"
__nv_reservedSMEM_offset_0_alias:
	.zero		0
	.zero		64


//--------------------- .nv.constant0._Z4reluPfi  --------------------------
	.section	.nv.constant0._Z4reluPfi,"a",@progbits
	.sectionflags	@""
	.align	4
.nv.constant0._Z4reluPfi:
	.zero		908


//--------------------- SYMBOLS --------------------------

	.type		.nv.reservedSmem.offset0,@object
	.size		.nv.reservedSmem.offset0,0x4
